//
// Generated by NVIDIA NVVM Compiler
//
// Compiler Build ID: CL-36424714
// Cuda compilation tools, release 13.0, V13.0.88
// Based on NVVM 20.0.0
//

.version 9.0
.target sm_100
.address_size 64

	// .globl	_Z19scalar_smem_latencyPfS_PyS0_
.extern .func  (.param .b32 func_retval0) vprintf
(
	.param .b64 vprintf_param_0,
	.param .b64 vprintf_param_1
)
;
// _ZZ19scalar_smem_latencyPfS_PyS0_E1S has been demoted
.global .align 1 .b8 $str[5] = {37, 102, 32, 32};

.visible .entry _Z19scalar_smem_latencyPfS_PyS0_(
	.param .u64 .ptr .align 1 _Z19scalar_smem_latencyPfS_PyS0__param_0,
	.param .u64 .ptr .align 1 _Z19scalar_smem_latencyPfS_PyS0__param_1,
	.param .u64 .ptr .align 1 _Z19scalar_smem_latencyPfS_PyS0__param_2,
	.param .u64 .ptr .align 1 _Z19scalar_smem_latencyPfS_PyS0__param_3
)
{
	.local .align 8 .b8 	__local_depot0[8];
	.reg .b64 	%SP;
	.reg .b64 	%SPL;
	.reg .pred 	%p<11>;
	.reg .b32 	%r<55>;
	.reg .b32 	%f<25>;
	.reg .b64 	%rd<56>;
	.reg .b64 	%fd<9>;
	// demoted variable
	.shared .align 4 .b8 _ZZ19scalar_smem_latencyPfS_PyS0_E1S[4000];
	mov.u64 	%SPL, __local_depot0;
	cvta.local.u64 	%SP, %SPL;
	ld.param.u64 	%rd11, [_Z19scalar_smem_latencyPfS_PyS0__param_0];
	ld.param.u64 	%rd8, [_Z19scalar_smem_latencyPfS_PyS0__param_1];
	ld.param.u64 	%rd9, [_Z19scalar_smem_latencyPfS_PyS0__param_2];
	ld.param.u64 	%rd10, [_Z19scalar_smem_latencyPfS_PyS0__param_3];
	cvta.to.global.u64 	%rd12, %rd11;
	add.u64 	%rd13, %SP, 0;
	add.u64 	%rd1, %SPL, 0;
	mov.u32 	%r1, %tid.x;
	mul.wide.u32 	%rd14, %r1, 4;
	add.s64 	%rd15, %rd14, %rd12;
	add.s64 	%rd55, %rd15, 16;
	shl.b32 	%r13, %r1, 2;
	mov.u32 	%r14, _ZZ19scalar_smem_latencyPfS_PyS0_E1S;
	add.s32 	%r2, %r14, %r13;
	mov.b32 	%r53, 16;
	mov.b32 	%r52, -1000;
$L__BB0_1:
	add.s32 	%r5, %r52, 1000;
	setp.gt.u32 	%p1, %r5, 9;
	@%p1 bra 	$L__BB0_3;
	ld.global.f32 	%f1, [%rd55+-16];
	cvt.f64.f32 	%fd1, %f1;
	st.local.f64 	[%rd1], %fd1;
	mov.u64 	%rd16, $str;
	cvta.global.u64 	%rd17, %rd16;
	{ // callseq 0, 0
	.param .b64 param0;
	st.param.b64 	[param0], %rd17;
	.param .b64 param1;
	st.param.b64 	[param1], %rd13;
	.param .b32 retval0;
	call.uni (retval0), 
	vprintf, 
	(
	param0, 
	param1
	);
	ld.param.b32 	%r15, [retval0];
	} // callseq 0
$L__BB0_3:
	ld.global.f32 	%f2, [%rd55+-16];
	add.s32 	%r6, %r2, %r53;
	st.shared.f32 	[%r6+-16], %f2;
	setp.gt.u32 	%p2, %r5, 8;
	@%p2 bra 	$L__BB0_5;
	ld.global.f32 	%f3, [%rd55+-12];
	cvt.f64.f32 	%fd2, %f3;
	st.local.f64 	[%rd1], %fd2;
	mov.u64 	%rd19, $str;
	cvta.global.u64 	%rd20, %rd19;
	{ // callseq 1, 0
	.param .b64 param0;
	st.param.b64 	[param0], %rd20;
	.param .b64 param1;
	st.param.b64 	[param1], %rd13;
	.param .b32 retval0;
	call.uni (retval0), 
	vprintf, 
	(
	param0, 
	param1
	);
	ld.param.b32 	%r17, [retval0];
	} // callseq 1
$L__BB0_5:
	ld.global.f32 	%f4, [%rd55+-12];
	st.shared.f32 	[%r6+-12], %f4;
	setp.ne.s32 	%p3, %r53, 16;
	@%p3 bra 	$L__BB0_7;
	ld.global.f32 	%f5, [%rd55+-8];
	cvt.f64.f32 	%fd3, %f5;
	st.local.f64 	[%rd1], %fd3;
	mov.u64 	%rd22, $str;
	cvta.global.u64 	%rd23, %rd22;
	{ // callseq 2, 0
	.param .b64 param0;
	st.param.b64 	[param0], %rd23;
	.param .b64 param1;
	st.param.b64 	[param1], %rd13;
	.param .b32 retval0;
	call.uni (retval0), 
	vprintf, 
	(
	param0, 
	param1
	);
	ld.param.b32 	%r19, [retval0];
	} // callseq 2
$L__BB0_7:
	setp.ne.s32 	%p4, %r53, 16;
	ld.global.f32 	%f6, [%rd55+-8];
	st.shared.f32 	[%r6+-8], %f6;
	@%p4 bra 	$L__BB0_9;
	ld.global.f32 	%f7, [%rd55+-4];
	cvt.f64.f32 	%fd4, %f7;
	st.local.f64 	[%rd1], %fd4;
	mov.u64 	%rd25, $str;
	cvta.global.u64 	%rd26, %rd25;
	{ // callseq 3, 0
	.param .b64 param0;
	st.param.b64 	[param0], %rd26;
	.param .b64 param1;
	st.param.b64 	[param1], %rd13;
	.param .b32 retval0;
	call.uni (retval0), 
	vprintf, 
	(
	param0, 
	param1
	);
	ld.param.b32 	%r21, [retval0];
	} // callseq 3
$L__BB0_9:
	setp.ne.s32 	%p5, %r53, 16;
	ld.global.f32 	%f8, [%rd55+-4];
	st.shared.f32 	[%r6+-4], %f8;
	@%p5 bra 	$L__BB0_11;
	ld.global.f32 	%f9, [%rd55];
	cvt.f64.f32 	%fd5, %f9;
	st.local.f64 	[%rd1], %fd5;
	mov.u64 	%rd28, $str;
	cvta.global.u64 	%rd29, %rd28;
	{ // callseq 4, 0
	.param .b64 param0;
	st.param.b64 	[param0], %rd29;
	.param .b64 param1;
	st.param.b64 	[param1], %rd13;
	.param .b32 retval0;
	call.uni (retval0), 
	vprintf, 
	(
	param0, 
	param1
	);
	ld.param.b32 	%r23, [retval0];
	} // callseq 4
$L__BB0_11:
	setp.ne.s32 	%p6, %r53, 16;
	ld.global.f32 	%f10, [%rd55];
	st.shared.f32 	[%r6], %f10;
	@%p6 bra 	$L__BB0_13;
	ld.global.f32 	%f11, [%rd55+4];
	cvt.f64.f32 	%fd6, %f11;
	st.local.f64 	[%rd1], %fd6;
	mov.u64 	%rd31, $str;
	cvta.global.u64 	%rd32, %rd31;
	{ // callseq 5, 0
	.param .b64 param0;
	st.param.b64 	[param0], %rd32;
	.param .b64 param1;
	st.param.b64 	[param1], %rd13;
	.param .b32 retval0;
	call.uni (retval0), 
	vprintf, 
	(
	param0, 
	param1
	);
	ld.param.b32 	%r25, [retval0];
	} // callseq 5
$L__BB0_13:
	setp.ne.s32 	%p7, %r53, 16;
	ld.global.f32 	%f12, [%rd55+4];
	st.shared.f32 	[%r6+4], %f12;
	@%p7 bra 	$L__BB0_15;
	ld.global.f32 	%f13, [%rd55+8];
	cvt.f64.f32 	%fd7, %f13;
	st.local.f64 	[%rd1], %fd7;
	mov.u64 	%rd34, $str;
	cvta.global.u64 	%rd35, %rd34;
	{ // callseq 6, 0
	.param .b64 param0;
	st.param.b64 	[param0], %rd35;
	.param .b64 param1;
	st.param.b64 	[param1], %rd13;
	.param .b32 retval0;
	call.uni (retval0), 
	vprintf, 
	(
	param0, 
	param1
	);
	ld.param.b32 	%r27, [retval0];
	} // callseq 6
$L__BB0_15:
	setp.ne.s32 	%p8, %r53, 16;
	ld.global.f32 	%f14, [%rd55+8];
	st.shared.f32 	[%r6+8], %f14;
	@%p8 bra 	$L__BB0_17;
	ld.global.f32 	%f15, [%rd55+12];
	cvt.f64.f32 	%fd8, %f15;
	st.local.f64 	[%rd1], %fd8;
	mov.u64 	%rd37, $str;
	cvta.global.u64 	%rd38, %rd37;
	{ // callseq 7, 0
	.param .b64 param0;
	st.param.b64 	[param0], %rd38;
	.param .b64 param1;
	st.param.b64 	[param1], %rd13;
	.param .b32 retval0;
	call.uni (retval0), 
	vprintf, 
	(
	param0, 
	param1
	);
	ld.param.b32 	%r29, [retval0];
	} // callseq 7
$L__BB0_17:
	ld.global.f32 	%f16, [%rd55+12];
	st.shared.f32 	[%r6+12], %f16;
	add.s32 	%r53, %r53, 32;
	add.s32 	%r52, %r52, 8;
	add.s64 	%rd55, %rd55, 32;
	setp.ne.s32 	%p9, %r53, 4016;
	@%p9 bra 	$L__BB0_1;
	bar.sync 	0;
	cvta.to.global.u64 	%rd5, %rd9;
	cvta.to.global.u64 	%rd6, %rd10;
	cvta.to.global.u64 	%rd7, %rd8;
	mov.b32 	%r54, 0;
$L__BB0_19:
	add.s32 	%r40, %r54, %r1;
	mul.wide.u32 	%rd48, %r40, 4;
	cvt.u64.u32 	%rd49, %r14;
	cvta.shared.u64 	%rd50, %rd49;
	cvt.u32.u64 	%r42, %rd48;
	cvt.u32.u64 	%r43, %rd50;
	add.s32 	%r44, %r43, %r42;
	and.b32  	%r32, %r44, 65535;
	add.s32 	%r45, %r44, 4;
	and.b32  	%r33, %r45, 65535;
	// begin inline asm
	mov.u64 %rd40, %clock64;
	// end inline asm
	// begin inline asm
	ld.volatile.shared.f32 %f17, [%r32]; 

	// end inline asm
	// begin inline asm
	ld.volatile.shared.f32 %f18, [%r33]; 

	// end inline asm
	// begin inline asm
	mov.u64 %rd41, %clock64;
	// end inline asm
	mul.wide.u32 	%rd51, %r40, 8;
	add.s64 	%rd52, %rd5, %rd51;
	st.global.u64 	[%rd52], %rd40;
	add.s64 	%rd53, %rd6, %rd51;
	st.global.u64 	[%rd53], %rd41;
	add.s64 	%rd54, %rd7, %rd48;
	st.global.f32 	[%rd54+4], %f18;
	add.s32 	%r46, %r44, 8;
	and.b32  	%r34, %r46, 65535;
	add.s32 	%r47, %r44, 12;
	and.b32  	%r35, %r47, 65535;
	// begin inline asm
	mov.u64 %rd42, %clock64;
	// end inline asm
	// begin inline asm
	ld.volatile.shared.f32 %f19, [%r34]; 

	// end inline asm
	// begin inline asm
	ld.volatile.shared.f32 %f20, [%r35]; 

	// end inline asm
	// begin inline asm
	mov.u64 %rd43, %clock64;
	// end inline asm
	st.global.u64 	[%rd52+16], %rd42;
	st.global.u64 	[%rd53+16], %rd43;
	st.global.f32 	[%rd54+12], %f20;
	add.s32 	%r48, %r44, 16;
	and.b32  	%r36, %r48, 65535;
	add.s32 	%r49, %r44, 20;
	and.b32  	%r37, %r49, 65535;
	// begin inline asm
	mov.u64 %rd44, %clock64;
	// end inline asm
	// begin inline asm
	ld.volatile.shared.f32 %f21, [%r36]; 

	// end inline asm
	// begin inline asm
	ld.volatile.shared.f32 %f22, [%r37]; 

	// end inline asm
	// begin inline asm
	mov.u64 %rd45, %clock64;
	// end inline asm
	st.global.u64 	[%rd52+32], %rd44;
	st.global.u64 	[%rd53+32], %rd45;
	st.global.f32 	[%rd54+20], %f22;
	add.s32 	%r50, %r44, 24;
	and.b32  	%r38, %r50, 65535;
	add.s32 	%r51, %r44, 28;
	and.b32  	%r39, %r51, 65535;
	// begin inline asm
	mov.u64 %rd46, %clock64;
	// end inline asm
	// begin inline asm
	ld.volatile.shared.f32 %f23, [%r38]; 

	// end inline asm
	// begin inline asm
	ld.volatile.shared.f32 %f24, [%r39]; 

	// end inline asm
	// begin inline asm
	mov.u64 %rd47, %clock64;
	// end inline asm
	st.global.u64 	[%rd52+48], %rd46;
	st.global.u64 	[%rd53+48], %rd47;
	st.global.f32 	[%rd54+28], %f24;
	add.s32 	%r10, %r54, 8;
	setp.lt.u32 	%p10, %r54, 992;
	mov.u32 	%r54, %r10;
	@%p10 bra 	$L__BB0_19;
	ret;

}


// ===== COMPILED SASS (sm_100) =====

	.target	sm_100

	.elftype	@"ET_EXEC"


//--------------------- .note.nv.tkinfo           --------------------------
	.section	.note.nv.tkinfo,"",@"SHT_NOTE"
	.sectionflags	@"SHF_NOTE_NV_TKINFO"
	.tkinfo
        /*0018*/ 	.word	0x00000002
        /*0030*/ 	.string	""
        /*0030*/ 	.string	"ptxas"
        /*0030*/ 	.string	"Cuda compilation tools, release 13.0, V13.0.88"
        /*0030*/ 	.string	"Build cuda_13.0.r13.0/compiler.36424714_0"
        /*0030*/ 	.string	"-arch sm_100 -m 64 "



//--------------------- .note.nv.cuinfo           --------------------------
	.section	.note.nv.cuinfo,"",@"SHT_NOTE"
	.sectionflags	@"SHF_NOTE_NV_CUINFO"
        /*0018*/ 	.short	0x0002
        /*001a*/ 	.short	0x0064
        /*001c*/ 	.short	0x0082
	.zero		2


//--------------------- .nv.info                  --------------------------
	.section	.nv.info,"",@"SHT_CUDA_INFO"
	.align	4


	//----- nvinfo : EIATTR_REGCOUNT
	.align		4
        /*0000*/ 	.byte	0x04, 0x2f
        /*0002*/ 	.short	(.L_2 - .L_1)
	.align		4
.L_1:
        /*0004*/ 	.word	index@(_Z19scalar_smem_latencyPfS_PyS0_)
        /*0008*/ 	.word	0x0000001e


	//----- nvinfo : EIATTR_FRAME_SIZE
	.align		4
.L_2:
        /*000c*/ 	.byte	0x04, 0x11
        /*000e*/ 	.short	(.L_4 - .L_3)
	.align		4
.L_3:
        /*0010*/ 	.word	index@(_Z19scalar_smem_latencyPfS_PyS0_)
        /*0014*/ 	.word	0x00000008


	//----- nvinfo : EIATTR_MIN_STACK_SIZE
	.align		4
.L_4:
        /*0018*/ 	.byte	0x04, 0x12
        /*001a*/ 	.short	(.L_6 - .L_5)
	.align		4
.L_5:
        /*001c*/ 	.word	index@(_Z19scalar_smem_latencyPfS_PyS0_)
        /*0020*/ 	.word	0x00000008
.L_6:


//--------------------- .nv.compat                --------------------------
	.section	.nv.compat,"",@"SHT_CUDA_COMPAT_INFO"
	.align	4
        /*0000*/ 	.byte	0x02, 0x09, 0x00, 0x00, 0x02, 0x02, 0x01, 0x00, 0x02, 0x05, 0x05, 0x00, 0x03, 0x07, 0x01, 0x01
        /*0010*/ 	.byte	0x02, 0x03, 0x00, 0x00, 0x02, 0x06, 0x01, 0x00, 0x04, 0x0b, 0x08, 0x00, 0x09, 0x00, 0x00, 0x00
        /*0020*/ 	.byte	0x00, 0x00, 0x00, 0x00


//--------------------- .nv.info._Z19scalar_smem_latencyPfS_PyS0_ --------------------------
	.section	.nv.info._Z19scalar_smem_latencyPfS_PyS0_,"",@"SHT_CUDA_INFO"
	.sectionflags	@""
	.align	4


	//----- nvinfo : EIATTR_CUDA_API_VERSION
	.align		4
        /*0000*/ 	.byte	0x04, 0x37
        /*0002*/ 	.short	(.L_8 - .L_7)
.L_7:
        /*0004*/ 	.word	0x00000082


	//----- nvinfo : EIATTR_KPARAM_INFO
	.align		4
.L_8:
        /*0008*/ 	.byte	0x04, 0x17
        /*000a*/ 	.short	(.L_10 - .L_9)
.L_9:
        /*000c*/ 	.word	0x00000000
        /*0010*/ 	.short	0x0003
        /*0012*/ 	.short	0x0018
        /*0014*/ 	.byte	0x00, 0xf5, 0x21, 0x00


	//----- nvinfo : EIATTR_KPARAM_INFO
	.align		4
.L_10:
        /*0018*/ 	.byte	0x04, 0x17
        /*001a*/ 	.short	(.L_12 - .L_11)
.L_11:
        /*001c*/ 	.word	0x00000000
        /*0020*/ 	.short	0x0002
        /*0022*/ 	.short	0x0010
        /*0024*/ 	.byte	0x00, 0xf5, 0x21, 0x00


	//----- nvinfo : EIATTR_KPARAM_INFO
	.align		4
.L_12:
        /*0028*/ 	.byte	0x04, 0x17
        /*002a*/ 	.short	(.L_14 - .L_13)
.L_13:
        /*002c*/ 	.word	0x00000000
        /*0030*/ 	.short	0x0001
        /*0032*/ 	.short	0x0008
        /*0034*/ 	.byte	0x00, 0xf5, 0x21, 0x00


	//----- nvinfo : EIATTR_KPARAM_INFO
	.align		4
.L_14:
        /*0038*/ 	.byte	0x04, 0x17
        /*003a*/ 	.short	(.L_16 - .L_15)
.L_15:
        /*003c*/ 	.word	0x00000000
        /*0040*/ 	.short	0x0000
        /*0042*/ 	.short	0x0000
        /*0044*/ 	.byte	0x00, 0xf5, 0x21, 0x00


	//----- nvinfo : EIATTR_SPARSE_MMA_MASK
	.align		4
.L_16:
        /*0048*/ 	.byte	0x03, 0x50
        /*004a*/ 	.short	0x0000


	//----- nvinfo : EIATTR_MAXREG_COUNT
	.align		4
        /*004c*/ 	.byte	0x03, 0x1b
        /*004e*/ 	.short	0x00ff


	//----- nvinfo : EIATTR_NUM_BARRIERS
	.align		4
        /*0050*/ 	.byte	0x02, 0x4c
        /*0052*/ 	.byte	0x01
	.zero		1


	//----- nvinfo : EIATTR_EXTERNS
	.align		4
        /*0054*/ 	.byte	0x04, 0x0f
        /*0056*/ 	.short	(.L_18 - .L_17)


	//   ....[0]....
	.align		4
.L_17:
        /*0058*/ 	.word	index@(vprintf)


	//----- nvinfo : EIATTR_MERCURY_ISA_VERSION
	.align		4
.L_18:
        /*005c*/ 	.byte	0x03, 0x5f
        /*005e*/ 	.short	0x0101


	//----- nvinfo : EIATTR_VRC_CTA_INIT_COUNT
	.align		4
        /*0060*/ 	.byte	0x02, 0x4a
	.zero		1
	.zero		1


	//----- nvinfo : EIATTR_SYSCALL_OFFSETS
	.align		4
        /*0064*/ 	.byte	0x04, 0x46
        /*0066*/ 	.short	(.L_20 - .L_19)


	//   ....[0]....
.L_19:
        /*0068*/ 	.word	0x00000210


	//   ....[1]....
        /*006c*/ 	.word	0x00000340


	//   ....[2]....
        /*0070*/ 	.word	0x00000460


	//   ....[3]....
        /*0074*/ 	.word	0x00000580


	//   ....[4]....
        /*0078*/ 	.word	0x000006a0


	//   ....[5]....
        /*007c*/ 	.word	0x000007c0


	//   ....[6]....
        /*0080*/ 	.word	0x000008e0


	//   ....[7]....
        /*0084*/ 	.word	0x00000a00


	//----- nvinfo : EIATTR_EXIT_INSTR_OFFSETS
	.align		4
.L_20:
        /*0088*/ 	.byte	0x04, 0x1c
        /*008a*/ 	.short	(.L_22 - .L_21)


	//   ....[0]....
.L_21:
        /*008c*/ 	.word	0x00001b00


	//----- nvinfo : EIATTR_CRS_STACK_SIZE
	.align		4
.L_22:
        /*0090*/ 	.byte	0x04, 0x1e
        /*0092*/ 	.short	(.L_24 - .L_23)
.L_23:
        /*0094*/ 	.word	0x00000000


	//----- nvinfo : EIATTR_CBANK_PARAM_SIZE
	.align		4
.L_24:
        /*0098*/ 	.byte	0x03, 0x19
        /*009a*/ 	.short	0x0020


	//----- nvinfo : EIATTR_PARAM_CBANK
	.align		4
        /*009c*/ 	.byte	0x04, 0x0a
        /*009e*/ 	.short	(.L_26 - .L_25)
	.align		4
.L_25:
        /*00a0*/ 	.word	index@(.nv.constant0._Z19scalar_smem_latencyPfS_PyS0_)
        /*00a4*/ 	.short	0x0380
        /*00a6*/ 	.short	0x0020


	//----- nvinfo : EIATTR_SW_WAR
	.align		4
.L_26:
        /*00a8*/ 	.byte	0x04, 0x36
        /*00aa*/ 	.short	(.L_28 - .L_27)
.L_27:
        /*00ac*/ 	.word	0x00000008
.L_28:


//--------------------- .nv.callgraph             --------------------------
	.section	.nv.callgraph,"",@"SHT_CUDA_CALLGRAPH"
	.align	4
	.sectionentsize	8
	.align		4
        /*0000*/ 	.word	0x00000000
	.align		4
        /*0004*/ 	.word	0xffffffff
	.align		4
        /*0008*/ 	.word	index@(_Z19scalar_smem_latencyPfS_PyS0_)
	.align		4
        /*000c*/ 	.word	index@(vprintf)
	.align		4
        /*0010*/ 	.word	0x00000000
	.align		4
        /*0014*/ 	.word	0xfffffffe
	.align		4
        /*0018*/ 	.word	0x00000000
	.align		4
        /*001c*/ 	.word	0xfffffffd
	.align		4
        /*0020*/ 	.word	0x00000000
	.align		4
        /*0024*/ 	.word	0xfffffffc


//--------------------- .nv.constant4             --------------------------
	.section	.nv.constant4,"a",@progbits
	.align	8
	.align		8
.nv.constant4:
        /*0000*/ 	.dword	vprintf
	.align		8
        /*0008*/ 	.dword	$str


//--------------------- .text._Z19scalar_smem_latencyPfS_PyS0_ --------------------------
	.section	.text._Z19scalar_smem_latencyPfS_PyS0_,"ax",@progbits
	.align	128
        .global         _Z19scalar_smem_latencyPfS_PyS0_
        .type           _Z19scalar_smem_latencyPfS_PyS0_,@function
        .size           _Z19scalar_smem_latencyPfS_PyS0_,(.L_x_19 - _Z19scalar_smem_latencyPfS_PyS0_)
        .other          _Z19scalar_smem_latencyPfS_PyS0_,@"STO_CUDA_ENTRY STV_DEFAULT"
_Z19scalar_smem_latencyPfS_PyS0_:
.text._Z19scalar_smem_latencyPfS_PyS0_:
[----:B------:R-:W0:Y:S01]  /*0000*/  LDC R1, c[0x0][0x37c] ;  /* 0x0000df00ff017b82 */ /* 0x000e220000000800 */
[----:B------:R-:W1:Y:S07]  /*0010*/  S2R R27, SR_TID.X ;  /* 0x00000000001b7919 */ /* 0x000e6e0000002100 */
[----:B------:R-:W1:Y:S01]  /*0020*/  LDC.64 R2, c[0x0][0x380] ;  /* 0x0000e000ff027b82 */ /* 0x000e620000000a00 */
[----:B------:R-:W2:Y:S01]  /*0030*/  LDCU UR4, c[0x0][0x2f8] ;  /* 0x00005f00ff0477ac */ /* 0x000ea20008000800 */
[----:B0-----:R-:W-:Y:S01]  /*0040*/  VIADD R1, R1, 0xfffffff8 ;  /* 0xfffffff801017836 */ /* 0x001fe20000000000 */
[----:B------:R-:W0:Y:S01]  /*0050*/  S2R R5, SR_CgaCtaId ;  /* 0x0000000000057919 */ /* 0x000e220000008800 */
[----:B------:R-:W-:Y:S01]  /*0060*/  MOV R24, 0x400 ;  /* 0x0000040000187802 */ /* 0x000fe20000000f00 */
[----:B------:R-:W3:Y:S01]  /*0070*/  LDCU UR5, c[0x0][0x2fc] ;  /* 0x00005f80ff0577ac */ /* 0x000ee20008000800 */
[----:B------:R-:W-:-:S02]  /*0080*/  IMAD.MOV.U32 R25, RZ, RZ, 0x10 ;  /* 0x00000010ff197424 */ /* 0x000fc400078e00ff */
[----:B------:R-:W-:Y:S01]  /*0090*/  IMAD.MOV.U32 R23, RZ, RZ, -0x3e8 ;  /* 0xfffffc18ff177424 */ /* 0x000fe200078e00ff */
[----:B------:R-:W4:Y:S01]  /*00a0*/  LDCU.64 UR36, c[0x0][0x358] ;  /* 0x00006b00ff2477ac */ /* 0x000f220008000a00 */
[----:B--2---:R-:W-:Y:S01]  /*00b0*/  IADD3 R18, P0, PT, R1, UR4, RZ ;  /* 0x0000000401127c10 */ /* 0x004fe2000ff1e0ff */
[----:B-1----:R-:W-:Y:S01]  /*00c0*/  IMAD.WIDE.U32 R2, R27, 0x4, R2 ;  /* 0x000000041b027825 */ /* 0x002fe200078e0002 */
[----:B0-----:R-:W-:Y:S02]  /*00d0*/  LEA R24, R5, R24, 0x18 ;  /* 0x0000001805187211 */ /* 0x001fe400078ec0ff */
[----:B------:R-:W-:Y:S01]  /*00e0*/  IADD3 R16, P1, PT, R2, 0x10, RZ ;  /* 0x0000001002107810 */ /* 0x000fe20007f3e0ff */
[----:B---3--:R-:W-:Y:S02]  /*00f0*/  IMAD.X R2, RZ, RZ, UR5, P0 ;  /* 0x00000005ff027e24 */ /* 0x008fe400080e06ff */
[----:B------:R-:W-:Y:S02]  /*0100*/  IMAD R22, R27, 0x4, R24 ;  /* 0x000000041b167824 */ /* 0x000fe400078e0218 */
[----:B----4-:R-:W-:-:S08]  /*0110*/  IMAD.X R17, RZ, RZ, R3, P1 ;  /* 0x000000ffff117224 */ /* 0x010fd000008e0603 */
.L_x_16:
[----:B------:R-:W-:Y:S01]  /*0120*/  VIADD R26, R23, 0x3e8 ;  /* 0x000003e8171a7836 */ /* 0x000fe20000000000 */
[----:B------:R-:W-:Y:S04]  /*0130*/  BSSY.RECONVERGENT B6, `(.L_x_0) ;  /* 0x000000f000067945 */ /* 0x000fe80003800200 */
[----:B------:R-:W-:-:S13]  /*0140*/  ISETP.GT.U32.AND P0, PT, R26, 0x9, PT ;  /* 0x000000091a00780c */ /* 0x000fda0003f04070 */
[----:B0-----:R-:W-:Y:S05]  /*0150*/  @P0 BRA `(.L_x_1) ;  /* 0x0000000000300947 */ /* 0x001fea0003800000 */
[----:B------:R-:W2:Y:S01]  /*0160*/  LDG.E R0, desc[UR36][R16.64+-0x10] ;  /* 0xfffff02410007981 */ /* 0x000ea2000c1e1900 */
[----:B------:R-:W-:Y:S01]  /*0170*/  MOV R8, 0x0 ;  /* 0x0000000000087802 */ /* 0x000fe20000000f00 */
[----:B------:R-:W0:Y:S01]  /*0180*/  LDCU.64 UR4, c[0x4][0x8] ;  /* 0x01000100ff0477ac */ /* 0x000e220008000a00 */
[----:B------:R-:W-:Y:S02]  /*0190*/  IMAD.MOV.U32 R6, RZ, RZ, R18 ;  /* 0x000000ffff067224 */ /* 0x000fe400078e0012 */
[----:B------:R-:W-:Y:S02]  /*01a0*/  IMAD.MOV.U32 R7, RZ, RZ, R2 ;  /* 0x000000ffff077224 */ /* 0x000fe400078e0002 */
[----:B------:R-:W1:Y:S01]  /*01b0*/  LDC.64 R8, c[0x4][R8] ;  /* 0x0100000008087b82 */ /* 0x000e620000000a00 */
[----:B0-----:R-:W-:Y:S02]  /*01c0*/  IMAD.U32 R4, RZ, RZ, UR4 ;  /* 0x00000004ff047e24 */ /* 0x001fe4000f8e00ff */
[----:B------:R-:W-:Y:S01]  /*01d0*/  IMAD.U32 R5, RZ, RZ, UR5 ;  /* 0x00000005ff057e24 */ /* 0x000fe2000f8e00ff */
[----:B--2---:R-:W0:Y:S02]  /*01e0*/  F2F.F64.F32 R10, R0 ;  /* 0x00000000000a7310 */ /* 0x004e240000201800 */
[----:B01----:R0:W-:Y:S04]  /*01f0*/  STL.64 [R1], R10 ;  /* 0x0000000a01007387 */ /* 0x0031e80000100a00 */
[----:B------:R-:W-:-:S07]  /*0200*/  LEPC R20, `(.L_x_1) ;  /* 0x000000001014794e */ /* 0x000fce0000000000 */
[----:B0-----:R-:W-:Y:S05]  /*0210*/  CALL.ABS.NOINC R8 ;  /* 0x0000000008007343 */ /* 0x001fea0003c00000 */
.L_x_1:
[----:B------:R-:W-:Y:S05]  /*0220*/  BSYNC.RECONVERGENT B6 ;  /* 0x0000000000067941 */ /* 0x000fea0003800200 */
.L_x_0:
[----:B------:R-:W2:Y:S01]  /*0230*/  LDG.E R0, desc[UR36][R16.64+-0x10] ;  /* 0xfffff02410007981 */ /* 0x000ea2000c1e1900 */
[----:B------:R-:W-:Y:S01]  /*0240*/  IMAD.IADD R19, R22, 0x1, R25 ;  /* 0x0000000116137824 */ /* 0x000fe200078e0219 */
[----:B------:R-:W-:Y:S01]  /*0250*/  ISETP.GT.U32.AND P0, PT, R26, 0x8, PT ;  /* 0x000000081a00780c */ /* 0x000fe20003f04070 */
[----:B------:R-:W-:Y:S03]  /*0260*/  BSSY.RECONVERGENT B6, `(.L_x_2) ;  /* 0x000000f000067945 */ /* 0x000fe60003800200 */
[----:B--2---:R0:W-:Y:S09]  /*0270*/  STS [R19+-0x10], R0 ;  /* 0xfffff00013007388 */ /* 0x0041f20000000800 */
[----:B------:R-:W-:Y:S05]  /*0280*/  @P0 BRA `(.L_x_3) ;  /* 0x0000000000300947 */ /* 0x000fea0003800000 */
[----:B0-----:R-:W2:Y:S01]  /*0290*/  LDG.E R0, desc[UR36][R16.64+-0xc] ;  /* 0xfffff42410007981 */ /* 0x001ea2000c1e1900 */
        /* <DEDUP_REMOVED lines=11> */
.L_x_3:
[----:B------:R-:W-:Y:S05]  /*0350*/  BSYNC.RECONVERGENT B6 ;  /* 0x0000000000067941 */ /* 0x000fea0003800200 */
.L_x_2:
[----:B0-----:R-:W2:Y:S01]  /*0360*/  LDG.E R0, desc[UR36][R16.64+-0xc] ;  /* 0xfffff42410007981 */ /* 0x001ea2000c1e1900 */
[----:B------:R-:W-:Y:S01]  /*0370*/  ISETP.NE.AND P0, PT, R25, 0x10, PT ;  /* 0x000000101900780c */ /* 0x000fe20003f05270 */
[----:B------:R-:W-:Y:S02]  /*0380*/  BSSY.RECONVERGENT B6, `(.L_x_4) ;  /* 0x000000f000067945 */ /* 0x000fe40003800200 */
[----:B--2---:R0:W-:Y:S10]  /*0390*/  STS [R19+-0xc], R0 ;  /* 0xfffff40013007388 */ /* 0x0041f40000000800 */
        /* <DEDUP_REMOVED lines=13> */
.L_x_5:
[----:B------:R-:W-:Y:S05]  /*0470*/  BSYNC.RECONVERGENT B6 ;  /* 0x0000000000067941 */ /* 0x000fea0003800200 */
.L_x_4:
        /* <DEDUP_REMOVED lines=17> */
.L_x_7:
[----:B------:R-:W-:Y:S05]  /*0590*/  BSYNC.RECONVERGENT B6 ;  /* 0x0000000000067941 */ /* 0x000fea0003800200 */
.L_x_6:
        /* <DEDUP_REMOVED lines=17> */
.L_x_9:
[----:B------:R-:W-:Y:S05]  /*06b0*/  BSYNC.RECONVERGENT B6 ;  /* 0x0000000000067941 */ /* 0x000fea0003800200 */
.L_x_8:
[----:B0-----:R-:W2:Y:S01]  /*06c0*/  LDG.E R0, desc[UR36][R16.64] ;  /* 0x0000002410007981 */ /* 0x001ea2000c1e1900 */
[----:B------:R-:W-:Y:S01]  /*06d0*/  ISETP.NE.AND P0, PT, R25, 0x10, PT ;  /* 0x000000101900780c */ /* 0x000fe20003f05270 */
[----:B------:R-:W-:Y:S02]  /*06e0*/  BSSY.RECONVERGENT B6, `(.L_x_10) ;  /* 0x000000f000067945 */ /* 0x000fe40003800200 */
[----:B--2---:R0:W-:Y:S10]  /*06f0*/  STS [R19], R0 ;  /* 0x0000000013007388 */ /* 0x0041f40000000800 */
        /* <DEDUP_REMOVED lines=13> */
.L_x_11:
[----:B------:R-:W-:Y:S05]  /*07d0*/  BSYNC.RECONVERGENT B6 ;  /* 0x0000000000067941 */ /* 0x000fea0003800200 */
.L_x_10:
[----:B0-----:R-:W2:Y:S01]  /*07e0*/  LDG.E R0, desc[UR36][R16.64+0x4] ;  /* 0x0000042410007981 */ /* 0x001ea2000c1e1900 */
[----:B------:R-:W-:Y:S01]  /*07f0*/  ISETP.NE.AND P0, PT, R25, 0x10, PT ;  /* 0x000000101900780c */ /* 0x000fe20003f05270 */
[----:B------:R-:W-:Y:S02]  /*0800*/  BSSY.RECONVERGENT B6, `(.L_x_12) ;  /* 0x000000f000067945 */ /* 0x000fe40003800200 */
[----:B--2---:R0:W-:Y:S10]  /*0810*/  STS [R19+0x4], R0 ;  /* 0x0000040013007388 */ /* 0x0041f40000000800 */
        /* <DEDUP_REMOVED lines=13> */
.L_x_13:
[----:B------:R-:W-:Y:S05]  /*08f0*/  BSYNC.RECONVERGENT B6 ;  /* 0x0000000000067941 */ /* 0x000fea0003800200 */
.L_x_12:
        /* <DEDUP_REMOVED lines=17> */
.L_x_15:
[----:B------:R-:W-:Y:S05]  /*0a10*/  BSYNC.RECONVERGENT B6 ;  /* 0x0000000000067941 */ /* 0x000fea0003800200 */
.L_x_14:
[----:B0-----:R0:W2:Y:S01]  /*0a20*/  LDG.E R0, desc[UR36][R16.64+0xc] ;  /* 0x00000c2410007981 */ /* 0x0010a2000c1e1900 */
[----:B------:R-:W-:Y:S02]  /*0a30*/  VIADD R25, R25, 0x20 ;  /* 0x0000002019197836 */ /* 0x000fe40000000000 */
[----:B------:R-:W-:-:S03]  /*0a40*/  VIADD R23, R23, 0x8 ;  /* 0x0000000817177836 */ /* 0x000fc60000000000 */
[----:B------:R-:W-:Y:S02]  /*0a50*/  ISETP.NE.AND P0, PT, R25, 0xfb0, PT ;  /* 0x00000fb01900780c */ /* 0x000fe40003f05270 */
[----:B0-----:R-:W-:-:S05]  /*0a60*/  IADD3 R16, P1, PT, R16, 0x20, RZ ;  /* 0x0000002010107810 */ /* 0x001fca0007f3e0ff */
[----:B------:R-:W-:Y:S01]  /*0a70*/  IMAD.X R17, RZ, RZ, R17, P1 ;  /* 0x000000ffff117224 */ /* 0x000fe200008e0611 */
[----:B--2---:R0:W-:Y:S05]  /*0a80*/  STS [R19+0xc], R0 ;  /* 0x00000c0013007388 */ /* 0x0041ea0000000800 */
[----:B------:R-:W-:Y:S05]  /*0a90*/  @P0 BRA `(.L_x_16) ;  /* 0xfffffff400a00947 */ /* 0x000fea000383ffff */
[----:B------:R-:W1:Y:S01]  /*0aa0*/  S2R R9, SR_SWINHI ;  /* 0x0000000000097919 */ /* 0x000e620000002f00 */
[----:B------:R-:W-:Y:S05]  /*0ab0*/  WARPSYNC.ALL ;  /* 0x0000000000007948 */ /* 0x000fea0003800000 */
[----:B------:R-:W2:Y:S01]  /*0ac0*/  LDC.64 R4, c[0x0][0x390] ;  /* 0x0000e400ff047b82 */ /* 0x000ea20000000a00 */
[----:B0-----:R-:W-:-:S07]  /*0ad0*/  IMAD.MOV.U32 R0, RZ, RZ, RZ ;  /* 0x000000ffff007224 */ /* 0x001fce00078e00ff */
[----:B------:R-:W0:Y:S01]  /*0ae0*/  LDC.64 R2, c[0x0][0x398] ;  /* 0x0000e600ff027b82 */ /* 0x000e220000000a00 */
[----:B------:R-:W-:Y:S02]  /*0af0*/  MOV R6, R24 ;  /* 0x0000001800067202 */ /* 0x000fe40000000f00 */
[----:B-1----:R-:W-:-:S05]  /*0b00*/  MOV R7, R9 ;  /* 0x0000000900077202 */ /* 0x002fca0000000f00 */
[----:B------:R-:W-:Y:S06]  /*0b10*/  BAR.SYNC.DEFER_BLOCKING 0x0 ;  /* 0x0000000000007b1d */ /* 0x000fec0000010000 */
.L_x_17:
[----:B---3--:R-:W-:-:S04]  /*0b20*/  IMAD.IADD R9, R27, 0x1, R0 ;  /* 0x000000011b097824 */ /* 0x008fc800078e0200 */
[----:B------:R-:W-:-:S04]  /*0b30*/  IMAD.WIDE.U32 R12, R9, 0x4, RZ ;  /* 0x00000004090c7825 */ /* 0x000fc800078e00ff */
[----:B------:R-:W-:-:S04]  /*0b40*/  IMAD.IADD R7, R12, 0x1, R6 ;  /* 0x000000010c077824 */ /* 0x000fc800078e0206 */
[C---:B------:R-:W-:Y:S01]  /*0b50*/  VIADD R10, R7.reuse, 0x4 ;  /* 0x00000004070a7836 */ /* 0x040fe20000000000 */
[----:B------:R-:W-:-:S04]  /*0b60*/  LOP3.LUT R8, R7, 0xffff, RZ, 0xc0, !PT ;  /* 0x0000ffff07087812 */ /* 0x000fc800078ec0ff */
[----:B------:R-:W-:Y:S02]  /*0b70*/  LOP3.LUT R10, R10, 0xffff, RZ, 0xc0, !PT ;  /* 0x0000ffff0a0a7812 */ /* 0x000fe400078ec0ff */
[----:B------:R-:W-:Y:S01]  /*0b80*/  CS2R R14, SR_CLOCKLO ;  /* 0x00000000000e7805 */ /* 0x000fe20000015000 */
[----:B------:R-:W0:Y:S04]  /*0b90*/  LDS R8, [R8] ;  /* 0x0000000008087984 */ /* 0x000e280000000800 */
[----:B------:R2:W1:Y:S01]  /*0ba0*/  LDS R19, [R10] ;  /* 0x000000000a137984 */ /* 0x0004620000000800 */
[----:B------:R-:W-:Y:S01]  /*0bb0*/  CS2R R16, SR_CLOCKLO ;  /* 0x0000000000107805 */ /* 0x000fe20000015000 */
[----:B------:R-:W3:Y:S01]  /*0bc0*/  LDCU.64 UR4, c[0x0][0x388] ;  /* 0x00007100ff0477ac */ /* 0x000ee20008000a00 */
[----:B--2---:R-:W-:-:S04]  /*0bd0*/  IMAD.WIDE.U32 R10, R9, 0x8, R4 ;  /* 0x00000008090a7825 */ /* 0x004fc800078e0004 */
[----:B0-----:R-:W-:Y:S01]  /*0be0*/  IMAD.WIDE.U32 R8, R9, 0x8, R2 ;  /* 0x0000000809087825 */ /* 0x001fe200078e0002 */
[----:B------:R0:W-:Y:S03]  /*0bf0*/  STG.E.64 desc[UR36][R10.64], R14 ;  /* 0x0000000e0a007986 */ /* 0x0001e6000c101b24 */
[C---:B------:R-:W-:Y:S01]  /*0c00*/  VIADD R18, R7.reuse, 0x8 ;  /* 0x0000000807127836 */ /* 0x040fe20000000000 */
[----:B------:R2:W-:Y:S01]  /*0c10*/  STG.E.64 desc[UR36][R8.64], R16 ;  /* 0x0000001008007986 */ /* 0x0005e2000c101b24 */
[----:B------:R-:W-:-:S03]  /*0c20*/  VIADD R20, R7, 0xc ;  /* 0x0000000c07147836 */ /* 0x000fc60000000000 */
[----:B------:R-:W-:Y:S02]  /*0c30*/  LOP3.LUT R18, R18, 0xffff, RZ, 0xc0, !PT ;  /* 0x0000ffff12127812 */ /* 0x000fe400078ec0ff */
[----:B------:R-:W-:Y:S02]  /*0c40*/  LOP3.LUT R20, R20, 0xffff, RZ, 0xc0, !PT ;  /* 0x0000ffff14147812 */ /* 0x000fe400078ec0ff */
[----:B---3--:R-:W-:-:S04]  /*0c50*/  IADD3 R12, P0, PT, R12, UR4, RZ ;  /* 0x000000040c0c7c10 */ /* 0x008fc8000ff1e0ff */
[----:B------:R-:W-:-:S05]  /*0c60*/  IADD3.X R13, PT, PT, R13, UR5, RZ, P0, !PT ;  /* 0x000000050d0d7c10 */ /* 0x000fca00087fe4ff */
[----:B-1----:R-:W-:Y:S01]  /*0c70*/  STG.E desc[UR36][R12.64+0x4], R19 ;  /* 0x000004130c007986 */ /* 0x002fe2000c101924 */
[----:B0-----:R-:W-:-:S03]  /*0c80*/  CS2R R14, SR_CLOCKLO ;  /* 0x00000000000e7805 */ /* 0x001fc60000015000 */
[----:B------:R-:W0:Y:S04]  /*0c90*/  LDS R18, [R18] ;  /* 0x0000000012127984 */ /* 0x000e280000000800 */
[----:B------:R1:W3:Y:S01]  /*0ca0*/  LDS R19, [R20] ;  /* 0x0000000014137984 */ /* 0x0002e20000000800 */
[----:B--2---:R-:W-:-:S03]  /*0cb0*/  CS2R R16, SR_CLOCKLO ;  /* 0x0000000000107805 */ /* 0x004fc60000015000 */
[----:B------:R2:W-:Y:S01]  /*0cc0*/  STG.E.64 desc[UR36][R10.64+0x10], R14 ;  /* 0x0000100e0a007986 */ /* 0x0005e2000c101b24 */
[C---:B0-----:R-:W-:Y:S02]  /*0cd0*/  VIADD R18, R7.reuse, 0x10 ;  /* 0x0000001007127836 */ /* 0x041fe40000000000 */
[----:B-1----:R-:W-:Y:S01]  /*0ce0*/  VIADD R20, R7, 0x14 ;  /* 0x0000001407147836 */ /* 0x002fe20000000000 */
[----:B------:R0:W-:Y:S02]  /*0cf0*/  STG.E.64 desc[UR36][R8.64+0x10], R16 ;  /* 0x0000101008007986 */ /* 0x0001e4000c101b24 */
[----:B------:R-:W-:Y:S02]  /*0d00*/  LOP3.LUT R18, R18, 0xffff, RZ, 0xc0, !PT ;  /* 0x0000ffff12127812 */ /* 0x000fe400078ec0ff */
[----:B---3--:R-:W-:Y:S01]  /*0d10*/  STG.E desc[UR36][R12.64+0xc], R19 ;  /* 0x00000c130c007986 */ /* 0x008fe2000c101924 */
[----:B------:R-:W-:Y:S02]  /*0d20*/  LOP3.LUT R20, R20, 0xffff, RZ, 0xc0, !PT ;  /* 0x0000ffff14147812 */ /* 0x000fe400078ec0ff */
[----:B--2---:R-:W-:Y:S01]  /*0d30*/  CS2R R14, SR_CLOCKLO ;  /* 0x00000000000e7805 */ /* 0x004fe20000015000 */
[----:B------:R-:W1:Y:S04]  /*0d40*/  LDS R18, [R18] ;  /* 0x0000000012127984 */ /* 0x000e680000000800 */
[----:B------:R-:W2:Y:S01]  /*0d50*/  LDS R19, [R20] ;  /* 0x0000000014137984 */ /* 0x000ea20000000800 */
[----:B0-----:R-:W-:-:S03]  /*0d60*/  CS2R R16, SR_CLOCKLO ;  /* 0x0000000000107805 */ /* 0x001fc60000015000 */
[----:B------:R-:W-:Y:S01]  /*0d70*/  STG.E.64 desc[UR36][R10.64+0x20], R14 ;  /* 0x0000200e0a007986 */ /* 0x000fe2000c101b24 */
[C---:B-1----:R-:W-:Y:S02]  /*0d80*/  VIADD R18, R7.reuse, 0x18 ;  /* 0x0000001807127836 */ /* 0x042fe40000000000 */
[----:B------:R-:W-:Y:S01]  /*0d90*/  VIADD R7, R7, 0x1c ;  /* 0x0000001c07077836 */ /* 0x000fe20000000000 */
[----:B------:R0:W-:Y:S02]  /*0da0*/  STG.E.64 desc[UR36][R8.64+0x20], R16 ;  /* 0x0000201008007986 */ /* 0x0001e4000c101b24 */
[----:B------:R-:W-:Y:S02]  /*0db0*/  LOP3.LUT R18, R18, 0xffff, RZ, 0xc0, !PT ;  /* 0x0000ffff12127812 */ /* 0x000fe400078ec0ff */
[----:B--2---:R1:W-:Y:S01]  /*0dc0*/  STG.E desc[UR36][R12.64+0x14], R19 ;  /* 0x000014130c007986 */ /* 0x0043e2000c101924 */
[----:B------:R-:W-:Y:S02]  /*0dd0*/  LOP3.LUT R7, R7, 0xffff, RZ, 0xc0, !PT ;  /* 0x0000ffff07077812 */ /* 0x000fe400078ec0ff */
[----:B0-----:R-:W-:Y:S01]  /*0de0*/  CS2R R16, SR_CLOCKLO ;  /* 0x0000000000107805 */ /* 0x001fe20000015000 */
[----:B------:R-:W-:Y:S04]  /*0df0*/  LDS R18, [R18] ;  /* 0x0000000012127984 */ /* 0x000fe80000000800 */
[----:B------:R-:W0:Y:S01]  /*0e00*/  LDS R23, [R7] ;  /* 0x0000000007177984 */ /* 0x000e220000000800 */
[----:B------:R-:W-:-:S03]  /*0e10*/  CS2R R20, SR_CLOCKLO ;  /* 0x0000000000147805 */ /* 0x000fc60000015000 */
[----:B------:R2:W-:Y:S01]  /*0e20*/  STG.E.64 desc[UR36][R10.64+0x30], R16 ;  /* 0x000030100a007986 */ /* 0x0005e2000c101b24 */
[----:B-1----:R-:W-:-:S03]  /*0e30*/  IADD3 R19, PT, PT, R27, 0x8, R0 ;  /* 0x000000081b137810 */ /* 0x002fc60007ffe000 */
[----:B------:R1:W-:Y:S02]  /*0e40*/  STG.E.64 desc[UR36][R8.64+0x30], R20 ;  /* 0x0000301408007986 */ /* 0x0003e4000c101b24 */
[----:B------:R-:W-:Y:S02]  /*0e50*/  IMAD.WIDE.U32 R14, R19, 0x4, RZ ;  /* 0x00000004130e7825 */ /* 0x000fe400078e00ff */
[----:B0-----:R0:W-:Y:S02]  /*0e60*/  STG.E desc[UR36][R12.64+0x1c], R23 ;  /* 0x00001c170c007986 */ /* 0x0011e4000c101924 */
[----:B------:R-:W-:-:S04]  /*0e70*/  IMAD.IADD R7, R6, 0x1, R14 ;  /* 0x0000000106077824 */ /* 0x000fc800078e020e */
[C---:B------:R-:W-:Y:S01]  /*0e80*/  VIADD R22, R7.reuse, 0x4 ;  /* 0x0000000407167836 */ /* 0x040fe20000000000 */
[----:B------:R-:W-:-:S04]  /*0e90*/  LOP3.LUT R18, R7, 0xffff, RZ, 0xc0, !PT ;  /* 0x0000ffff07127812 */ /* 0x000fc800078ec0ff */
[----:B------:R-:W-:Y:S02]  /*0ea0*/  LOP3.LUT R22, R22, 0xffff, RZ, 0xc0, !PT ;  /* 0x0000ffff16167812 */ /* 0x000fe400078ec0ff */
[----:B--2---:R-:W-:Y:S01]  /*0eb0*/  CS2R R16, SR_CLOCKLO ;  /* 0x0000000000107805 */ /* 0x004fe20000015000 */
[----:B------:R-:W-:Y:S04]  /*0ec0*/  LDS R18, [R18] ;  /* 0x0000000012127984 */ /* 0x000fe80000000800 */
[----:B------:R-:W2:Y:S01]  /*0ed0*/  LDS R23, [R22] ;  /* 0x0000000016177984 */ /* 0x000ea20000000800 */
[----:B-1----:R-:W-:Y:S02]  /*0ee0*/  CS2R R20, SR_CLOCKLO ;  /* 0x0000000000147805 */ /* 0x002fe40000015000 */
[----:B------:R-:W-:Y:S01]  /*0ef0*/  IADD3 R8, P0, PT, R14, UR4, RZ ;  /* 0x000000040e087c10 */ /* 0x000fe2000ff1e0ff */
[----:B------:R-:W-:-:S03]  /*0f00*/  IMAD.WIDE.U32 R10, R19, 0x8, R4 ;  /* 0x00000008130a7825 */ /* 0x000fc600078e0004 */
[----:B------:R-:W-:Y:S01]  /*0f10*/  IADD3.X R9, PT, PT, R15, UR5, RZ, P0, !PT ;  /* 0x000000050f097c10 */ /* 0x000fe200087fe4ff */
[----:B0-----:R-:W-:Y:S01]  /*0f20*/  IMAD.WIDE.U32 R12, R19, 0x8, R2 ;  /* 0x00000008130c7825 */ /* 0x001fe200078e0002 */
[----:B------:R0:W-:Y:S03]  /*0f30*/  STG.E.64 desc[UR36][R10.64], R16 ;  /* 0x000000100a007986 */ /* 0x0001e6000c101b24 */
[C---:B------:R-:W-:Y:S01]  /*0f40*/  VIADD R14, R7.reuse, 0x8 ;  /* 0x00000008070e7836 */ /* 0x040fe20000000000 */
[----:B------:R-:W-:Y:S01]  /*0f50*/  STG.E.64 desc[UR36][R12.64], R20 ;  /* 0x000000140c007986 */ /* 0x000fe2000c101b24 */
[----:B------:R-:W-:-:S03]  /*0f60*/  VIADD R15, R7, 0xc ;  /* 0x0000000c070f7836 */ /* 0x000fc60000000000 */
[----:B--2---:R-:W-:Y:S01]  /*0f70*/  STG.E desc[UR36][R8.64+0x4], R23 ;  /* 0x0000041708007986 */ /* 0x004fe2000c101924 */
[----:B------:R-:W-:Y:S02]  /*0f80*/  LOP3.LUT R18, R14, 0xffff, RZ, 0xc0, !PT ;  /* 0x0000ffff0e127812 */ /* 0x000fe400078ec0ff */
[----:B------:R-:W-:Y:S02]  /*0f90*/  LOP3.LUT R19, R15, 0xffff, RZ, 0xc0, !PT ;  /* 0x0000ffff0f137812 */ /* 0x000fe400078ec0ff */
[----:B------:R-:W-:Y:S02]  /*0fa0*/  CS2R R14, SR_CLOCKLO ;  /* 0x00000000000e7805 */ /* 0x000fe40000015000 */
[----:B------:R-:W1:Y:S04]  /*0fb0*/  LDS R18, [R18] ;  /* 0x0000000012127984 */ /* 0x000e680000000800 */
[----:B------:R-:W2:Y:S01]  /*0fc0*/  LDS R19, [R19] ;  /* 0x0000000013137984 */ /* 0x000ea20000000800 */
[----:B0-----:R-:W-:-:S03]  /*0fd0*/  CS2R R16, SR_CLOCKLO ;  /* 0x0000000000107805 */ /* 0x001fc60000015000 */
[----:B------:R0:W-:Y:S01]  /*0fe0*/  STG.E.64 desc[UR36][R10.64+0x10], R14 ;  /* 0x0000100e0a007986 */ /* 0x0001e2000c101b24 */
[C---:B-1----:R-:W-:Y:S02]  /*0ff0*/  VIADD R18, R7.reuse, 0x10 ;  /* 0x0000001007127836 */ /* 0x042fe40000000000 */
[----:B------:R-:W-:Y:S01]  /*1000*/  VIADD R20, R7, 0x14 ;  /* 0x0000001407147836 */ /* 0x000fe20000000000 */
[----:B------:R1:W-:Y:S02]  /*1010*/  STG.E.64 desc[UR36][R12.64+0x10], R16 ;  /* 0x000010100c007986 */ /* 0x0003e4000c101b24 */
[----:B------:R-:W-:Y:S02]  /*1020*/  LOP3.LUT R18, R18, 0xffff, RZ, 0xc0, !PT ;  /* 0x0000ffff12127812 */ /* 0x000fe400078ec0ff */
[----:B--2---:R-:W-:Y:S01]  /*1030*/  STG.E desc[UR36][R8.64+0xc], R19 ;  /* 0x00000c1308007986 */ /* 0x004fe2000c101924 */
[----:B------:R-:W-:Y:S02]  /*1040*/  LOP3.LUT R20, R20, 0xffff, RZ, 0xc0, !PT ;  /* 0x0000ffff14147812 */ /* 0x000fe400078ec0ff */
[----:B0-----:R-:W-:Y:S01]  /*1050*/  CS2R R14, SR_CLOCKLO ;  /* 0x00000000000e7805 */ /* 0x001fe20000015000 */
[----:B------:R-:W0:Y:S04]  /*1060*/  LDS R18, [R18] ;  /* 0x0000000012127984 */ /* 0x000e280000000800 */
[----:B------:R-:W2:Y:S01]  /*1070*/  LDS R19, [R20] ;  /* 0x0000000014137984 */ /* 0x000ea20000000800 */
[----:B-1----:R-:W-:-:S03]  /*1080*/  CS2R R16, SR_CLOCKLO ;  /* 0x0000000000107805 */ /* 0x002fc60000015000 */
[----:B------:R-:W-:Y:S01]  /*1090*/  STG.E.64 desc[UR36][R10.64+0x20], R14 ;  /* 0x0000200e0a007986 */ /* 0x000fe2000c101b24 */
[C---:B0-----:R-:W-:Y:S02]  /*10a0*/  VIADD R18, R7.reuse, 0x18 ;  /* 0x0000001807127836 */ /* 0x041fe40000000000 */
        /* <DEDUP_REMOVED lines=22> */
[----:B0-----:R-:W-:Y:S01]  /*1210*/  IADD3 R8, P0, PT, R14, UR4, RZ ;  /* 0x000000040e087c10 */ /* 0x001fe2000ff1e0ff */
[----:B------:R-:W-:-:S03]  /*1220*/  IMAD.WIDE.U32 R10, R19, 0x8, R4 ;  /* 0x00000008130a7825 */ /* 0x000fc600078e0004 */
[----:B------:R-:W-:Y:S01]  /*1230*/  IADD3.X R9, PT, PT, R15, UR5, RZ, P0, !PT ;  /* 0x000000050f097c10 */ /* 0x000fe200087fe4ff */
[----:B------:R-:W-:Y:S01]  /*1240*/  IMAD.WIDE.U32 R12, R19, 0x8, R2 ;  /* 0x00000008130c7825 */ /* 0x000fe200078e0002 */
        /* <DEDUP_REMOVED lines=97> */
[----:B0-----:R-:W-:-:S03]  /*1860*/  IMAD.WIDE.U32 R8, R19, 0x8, R4 ;  /* 0x0000000813087825 */ /* 0x001fc600078e0004 */
        /* <DEDUP_REMOVED lines=24> */
[----:B------:R1:W-:Y:S01]  /*19f0*/  STG.E.64 desc[UR36][R8.64+0x20], R14 ;  /* 0x0000200e08007986 */ /* 0x0003e2000c101b24 */
[C---:B0-----:R-:W-:Y:S02]  /*1a00*/  VIADD R18, R7.reuse, 0x18 ;  /* 0x0000001807127836 */ /* 0x041fe40000000000 */
[----:B------:R-:W-:Y:S01]  /*1a10*/  VIADD R7, R7, 0x1c ;  /* 0x0000001c07077836 */ /* 0x000fe20000000000 */
[----:B------:R0:W-:Y:S02]  /*1a20*/  STG.E.64 desc[UR36][R10.64+0x20], R16 ;  /* 0x000020100a007986 */ /* 0x0001e4000c101b24 */
[----:B------:R-:W-:Y:S02]  /*1a30*/  LOP3.LUT R18, R18, 0xffff, RZ, 0xc0, !PT ;  /* 0x0000ffff12127812 */ /* 0x000fe400078ec0ff */
[----:B--2---:R-:W-:Y:S01]  /*1a40*/  STG.E desc[UR36][R12.64+0x14], R19 ;  /* 0x000014130c007986 */ /* 0x004fe2000c101924 */
[----:B------:R-:W-:Y:S02]  /*1a50*/  LOP3.LUT R7, R7, 0xffff, RZ, 0xc0, !PT ;  /* 0x0000ffff07077812 */ /* 0x000fe400078ec0ff */
[----:B-1----:R-:W-:Y:S01]  /*1a60*/  CS2R R14, SR_CLOCKLO ;  /* 0x00000000000e7805 */ /* 0x002fe20000015000 */
[----:B------:R-:W-:Y:S04]  /*1a70*/  LDS R18, [R18] ;  /* 0x0000000012127984 */ /* 0x000fe80000000800 */
[----:B------:R-:W1:Y:S01]  /*1a80*/  LDS R7, [R7] ;  /* 0x0000000007077984 */ /* 0x000e620000000800 */
[----:B0-----:R-:W-:-:S03]  /*1a90*/  CS2R R16, SR_CLOCKLO ;  /* 0x0000000000107805 */ /* 0x001fc60000015000 */
[----:B------:R3:W-:Y:S01]  /*1aa0*/  STG.E.64 desc[UR36][R8.64+0x30], R14 ;  /* 0x0000300e08007986 */ /* 0x0007e2000c101b24 */
[----:B------:R-:W-:-:S03]  /*1ab0*/  VIADD R0, R0, 0x28 ;  /* 0x0000002800007836 */ /* 0x000fc60000000000 */
[----:B------:R3:W-:Y:S02]  /*1ac0*/  STG.E.64 desc[UR36][R10.64+0x30], R16 ;  /* 0x000030100a007986 */ /* 0x0007e4000c101b24 */
[----:B------:R-:W-:Y:S02]  /*1ad0*/  ISETP.GE.U32.AND P0, PT, R0, 0x3e8, PT ;  /* 0x000003e80000780c */ /* 0x000fe40003f06070 */
[----:B-1----:R3:W-:Y:S11]  /*1ae0*/  STG.E desc[UR36][R12.64+0x1c], R7 ;  /* 0x00001c070c007986 */ /* 0x0027f6000c101924 */
[----:B------:R-:W-:Y:S05]  /*1af0*/  @!P0 BRA `(.L_x_17) ;  /* 0xfffffff000088947 */ /* 0x000fea000383ffff */
[----:B------:R-:W-:Y:S05]  /*1b00*/  EXIT ;  /* 0x000000000000794d */ /* 0x000fea0003800000 */
.L_x_18:
[----:B------:R-:W-:-:S00]  /*1b10*/  BRA `(.L_x_18) ;  /* 0xfffffffc00fc7947 */ /* 0x000fc0000383ffff */
[----:B------:R-:W-:-:S00]  /*1b20*/  NOP ;  /* 0x0000000000007918 */ /* 0x000fc00000000000 */
        /* <DEDUP_REMOVED lines=13> */
.L_x_19:


//--------------------- .nv.global.init           --------------------------
	.section	.nv.global.init,"aw",@progbits
.nv.global.init:
	.type		$str,@object
	.size		$str,(.L_0 - $str)
$str:
        /*0000*/ 	.byte	0x25, 0x66, 0x20, 0x20, 0x00
.L_0:


//--------------------- .nv.shared._Z19scalar_smem_latencyPfS_PyS0_ --------------------------
	.section	.nv.shared._Z19scalar_smem_latencyPfS_PyS0_,"aw",@nobits
	.sectionflags	@""
	.align	4
.nv.shared._Z19scalar_smem_latencyPfS_PyS0_:
	.zero		5024


//--------------------- .nv.shared.reserved.0     --------------------------
	.section	.nv.shared.reserved.0,"aw",@nobits
	.weak		__nv_reservedSMEM_offset_0_alias
	.size		__nv_reservedSMEM_offset_0_alias, 0, 64
	.other		__nv_reservedSMEM_offset_0_alias,@"STO_CUDA_RESERVED_SHARED STV_DEFAULT"
__nv_reservedSMEM_offset_0_alias:
	.zero		0
	.zero		64


//--------------------- .nv.constant0._Z19scalar_smem_latencyPfS_PyS0_ --------------------------
	.section	.nv.constant0._Z19scalar_smem_latencyPfS_PyS0_,"a",@progbits
	.sectionflags	@""
	.align	4
.nv.constant0._Z19scalar_smem_latencyPfS_PyS0_:
	.zero		928


//--------------------- SYMBOLS --------------------------

	.type		.nv.reservedSmem.offset0,@object
	.size		.nv.reservedSmem.offset0,0x4
	.type		.nv.reservedSmem.cap,@object
	.size		.nv.reservedSmem.cap,0x4
	.type		vprintf,@function
